//
// Generated by NVIDIA NVVM Compiler
//
// Compiler Build ID: CL-36424714
// Cuda compilation tools, release 13.0, V13.0.88
// Based on NVVM 20.0.0
//

.version 9.0
.target sm_100
.address_size 64

	// .globl	triad_f

.visible .entry triad_f(
	.param .u64 .ptr .align 1 triad_f_param_0,
	.param .u64 .ptr .align 1 triad_f_param_1,
	.param .u64 .ptr .align 1 triad_f_param_2,
	.param .f32 triad_f_param_3,
	.param .u32 triad_f_param_4
)
{
	.reg .pred 	%p<2>;
	.reg .b32 	%r<6>;
	.reg .b32 	%f<5>;
	.reg .b64 	%rd<11>;

	ld.param.u64 	%rd1, [triad_f_param_0];
	ld.param.u64 	%rd2, [triad_f_param_1];
	ld.param.u64 	%rd3, [triad_f_param_2];
	ld.param.f32 	%f1, [triad_f_param_3];
	ld.param.u32 	%r2, [triad_f_param_4];
	mov.u32 	%r3, %tid.x;
	mov.u32 	%r4, %ctaid.x;
	mov.u32 	%r5, %ntid.x;
	mad.lo.s32 	%r1, %r4, %r5, %r3;
	setp.ge.s32 	%p1, %r1, %r2;
	@%p1 bra 	$L__BB0_2;
	cvta.to.global.u64 	%rd4, %rd1;
	cvta.to.global.u64 	%rd5, %rd2;
	cvta.to.global.u64 	%rd6, %rd3;
	mul.wide.s32 	%rd7, %r1, 4;
	add.s64 	%rd8, %rd4, %rd7;
	ld.global.f32 	%f2, [%rd8];
	add.s64 	%rd9, %rd5, %rd7;
	ld.global.f32 	%f3, [%rd9];
	fma.rn.f32 	%f4, %f1, %f3, %f2;
	add.s64 	%rd10, %rd6, %rd7;
	st.global.f32 	[%rd10], %f4;
$L__BB0_2:
	ret;

}
	// .globl	triad_d
.visible .entry triad_d(
	.param .u64 .ptr .align 1 triad_d_param_0,
	.param .u64 .ptr .align 1 triad_d_param_1,
	.param .u64 .ptr .align 1 triad_d_param_2,
	.param .f64 triad_d_param_3,
	.param .u32 triad_d_param_4
)
{
	.reg .pred 	%p<2>;
	.reg .b32 	%r<6>;
	.reg .b64 	%rd<11>;
	.reg .b64 	%fd<5>;

	ld.param.u64 	%rd1, [triad_d_param_0];
	ld.param.u64 	%rd2, [triad_d_param_1];
	ld.param.u64 	%rd3, [triad_d_param_2];
	ld.param.f64 	%fd1, [triad_d_param_3];
	ld.param.u32 	%r2, [triad_d_param_4];
	mov.u32 	%r3, %tid.x;
	mov.u32 	%r4, %ctaid.x;
	mov.u32 	%r5, %ntid.x;
	mad.lo.s32 	%r1, %r4, %r5, %r3;
	setp.ge.s32 	%p1, %r1, %r2;
	@%p1 bra 	$L__BB1_2;
	cvta.to.global.u64 	%rd4, %rd1;
	cvta.to.global.u64 	%rd5, %rd2;
	cvta.to.global.u64 	%rd6, %rd3;
	mul.wide.s32 	%rd7, %r1, 8;
	add.s64 	%rd8, %rd4, %rd7;
	ld.global.f64 	%fd2, [%rd8];
	add.s64 	%rd9, %rd5, %rd7;
	ld.global.f64 	%fd3, [%rd9];
	fma.rn.f64 	%fd4, %fd1, %fd3, %fd2;
	add.s64 	%rd10, %rd6, %rd7;
	st.global.f64 	[%rd10], %fd4;
$L__BB1_2:
	ret;

}
	// .globl	triad_helper
.visible .entry triad_helper(
	.param .u64 .ptr .align 1 triad_helper_param_0,
	.param .u64 .ptr .align 1 triad_helper_param_1,
	.param .u64 .ptr .align 1 triad_helper_param_2,
	.param .f32 triad_helper_param_3,
	.param .u64 .ptr .align 1 triad_helper_param_4,
	.param .u64 .ptr .align 1 triad_helper_param_5,
	.param .u64 .ptr .align 1 triad_helper_param_6,
	.param .f64 triad_helper_param_7,
	.param .u32 triad_helper_param_8
)
{


	ret;

}


// ===== COMPILED SASS (sm_100) =====

	.target	sm_100

	.elftype	@"ET_EXEC"


//--------------------- .note.nv.tkinfo           --------------------------
	.section	.note.nv.tkinfo,"",@"SHT_NOTE"
	.sectionflags	@"SHF_NOTE_NV_TKINFO"
	.tkinfo
        /*0018*/ 	.word	0x00000002
        /*0030*/ 	.string	""
        /*0030*/ 	.string	"ptxas"
        /*0030*/ 	.string	"Cuda compilation tools, release 13.0, V13.0.88"
        /*0030*/ 	.string	"Build cuda_13.0.r13.0/compiler.36424714_0"
        /*0030*/ 	.string	"-arch sm_100 -m 64 "



//--------------------- .note.nv.cuinfo           --------------------------
	.section	.note.nv.cuinfo,"",@"SHT_NOTE"
	.sectionflags	@"SHF_NOTE_NV_CUINFO"
        /*0018*/ 	.short	0x0002
        /*001a*/ 	.short	0x0064
        /*001c*/ 	.short	0x0082
	.zero		2


//--------------------- .nv.info                  --------------------------
	.section	.nv.info,"",@"SHT_CUDA_INFO"
	.align	4


	//----- nvinfo : EIATTR_REGCOUNT
	.align		4
        /*0000*/ 	.byte	0x04, 0x2f
        /*0002*/ 	.short	(.L_1 - .L_0)
	.align		4
.L_0:
        /*0004*/ 	.word	index@(triad_f)
        /*0008*/ 	.word	0x0000000c


	//----- nvinfo : EIATTR_FRAME_SIZE
	.align		4
.L_1:
        /*000c*/ 	.byte	0x04, 0x11
        /*000e*/ 	.short	(.L_3 - .L_2)
	.align		4
.L_2:
        /*0010*/ 	.word	index@(triad_f)
        /*0014*/ 	.word	0x00000000


	//----- nvinfo : EIATTR_REGCOUNT
	.align		4
.L_3:
        /*0018*/ 	.byte	0x04, 0x2f
        /*001a*/ 	.short	(.L_5 - .L_4)
	.align		4
.L_4:
        /*001c*/ 	.word	index@(triad_d)
        /*0020*/ 	.word	0x0000000e


	//----- nvinfo : EIATTR_FRAME_SIZE
	.align		4
.L_5:
        /*0024*/ 	.byte	0x04, 0x11
        /*0026*/ 	.short	(.L_7 - .L_6)
	.align		4
.L_6:
        /*0028*/ 	.word	index@(triad_d)
        /*002c*/ 	.word	0x00000000


	//----- nvinfo : EIATTR_REGCOUNT
	.align		4
.L_7:
        /*0030*/ 	.byte	0x04, 0x2f
        /*0032*/ 	.short	(.L_9 - .L_8)
	.align		4
.L_8:
        /*0034*/ 	.word	index@(triad_helper)
        /*0038*/ 	.word	0x00000004


	//----- nvinfo : EIATTR_FRAME_SIZE
	.align		4
.L_9:
        /*003c*/ 	.byte	0x04, 0x11
        /*003e*/ 	.short	(.L_11 - .L_10)
	.align		4
.L_10:
        /*0040*/ 	.word	index@(triad_helper)
        /*0044*/ 	.word	0x00000000


	//----- nvinfo : EIATTR_MIN_STACK_SIZE
	.align		4
.L_11:
        /*0048*/ 	.byte	0x04, 0x12
        /*004a*/ 	.short	(.L_13 - .L_12)
	.align		4
.L_12:
        /*004c*/ 	.word	index@(triad_helper)
        /*0050*/ 	.word	0x00000000


	//----- nvinfo : EIATTR_MIN_STACK_SIZE
	.align		4
.L_13:
        /*0054*/ 	.byte	0x04, 0x12
        /*0056*/ 	.short	(.L_15 - .L_14)
	.align		4
.L_14:
        /*0058*/ 	.word	index@(triad_d)
        /*005c*/ 	.word	0x00000000


	//----- nvinfo : EIATTR_MIN_STACK_SIZE
	.align		4
.L_15:
        /*0060*/ 	.byte	0x04, 0x12
        /*0062*/ 	.short	(.L_17 - .L_16)
	.align		4
.L_16:
        /*0064*/ 	.word	index@(triad_f)
        /*0068*/ 	.word	0x00000000
.L_17:


//--------------------- .nv.compat                --------------------------
	.section	.nv.compat,"",@"SHT_CUDA_COMPAT_INFO"
	.align	4
        /*0000*/ 	.byte	0x02, 0x09, 0x00, 0x00, 0x02, 0x02, 0x01, 0x00, 0x02, 0x05, 0x05, 0x00, 0x03, 0x07, 0x01, 0x01
        /*0010*/ 	.byte	0x02, 0x03, 0x00, 0x00, 0x02, 0x06, 0x01, 0x00, 0x04, 0x0b, 0x08, 0x00, 0x01, 0x00, 0x00, 0x00
        /*0020*/ 	.byte	0x00, 0x00, 0x00, 0x00


//--------------------- .nv.info.triad_helper     --------------------------
	.section	.nv.info.triad_helper,"",@"SHT_CUDA_INFO"
	.sectionflags	@""
	.align	4


	//----- nvinfo : EIATTR_CUDA_API_VERSION
	.align		4
        /*0000*/ 	.byte	0x04, 0x37
        /*0002*/ 	.short	(.L_19 - .L_18)
.L_18:
        /*0004*/ 	.word	0x00000082


	//----- nvinfo : EIATTR_KPARAM_INFO
	.align		4
.L_19:
        /*0008*/ 	.byte	0x04, 0x17
        /*000a*/ 	.short	(.L_21 - .L_20)
.L_20:
        /*000c*/ 	.word	0x00000000
        /*0010*/ 	.short	0x0008
        /*0012*/ 	.short	0x0040
        /*0014*/ 	.byte	0x00, 0xf0, 0x11, 0x00


	//----- nvinfo : EIATTR_KPARAM_INFO
	.align		4
.L_21:
        /*0018*/ 	.byte	0x04, 0x17
        /*001a*/ 	.short	(.L_23 - .L_22)
.L_22:
        /*001c*/ 	.word	0x00000000
        /*0020*/ 	.short	0x0007
        /*0022*/ 	.short	0x0038
        /*0024*/ 	.byte	0x00, 0xf0, 0x21, 0x00


	//----- nvinfo : EIATTR_KPARAM_INFO
	.align		4
.L_23:
        /*0028*/ 	.byte	0x04, 0x17
        /*002a*/ 	.short	(.L_25 - .L_24)
.L_24:
        /*002c*/ 	.word	0x00000000
        /*0030*/ 	.short	0x0006
        /*0032*/ 	.short	0x0030
        /*0034*/ 	.byte	0x00, 0xf5, 0x21, 0x00


	//----- nvinfo : EIATTR_KPARAM_INFO
	.align		4
.L_25:
        /*0038*/ 	.byte	0x04, 0x17
        /*003a*/ 	.short	(.L_27 - .L_26)
.L_26:
        /*003c*/ 	.word	0x00000000
        /*0040*/ 	.short	0x0005
        /*0042*/ 	.short	0x0028
        /*0044*/ 	.byte	0x00, 0xf5, 0x21, 0x00


	//----- nvinfo : EIATTR_KPARAM_INFO
	.align		4
.L_27:
        /*0048*/ 	.byte	0x04, 0x17
        /*004a*/ 	.short	(.L_29 - .L_28)
.L_28:
        /*004c*/ 	.word	0x00000000
        /*0050*/ 	.short	0x0004
        /*0052*/ 	.short	0x0020
        /*0054*/ 	.byte	0x00, 0xf5, 0x21, 0x00


	//----- nvinfo : EIATTR_KPARAM_INFO
	.align		4
.L_29:
        /*0058*/ 	.byte	0x04, 0x17
        /*005a*/ 	.short	(.L_31 - .L_30)
.L_30:
        /*005c*/ 	.word	0x00000000
        /*0060*/ 	.short	0x0003
        /*0062*/ 	.short	0x0018
        /*0064*/ 	.byte	0x00, 0xf0, 0x11, 0x00


	//----- nvinfo : EIATTR_KPARAM_INFO
	.align		4
.L_31:
        /*0068*/ 	.byte	0x04, 0x17
        /*006a*/ 	.short	(.L_33 - .L_32)
.L_32:
        /*006c*/ 	.word	0x00000000
        /*0070*/ 	.short	0x0002
        /*0072*/ 	.short	0x0010
        /*0074*/ 	.byte	0x00, 0xf5, 0x21, 0x00


	//----- nvinfo : EIATTR_KPARAM_INFO
	.align		4
.L_33:
        /*0078*/ 	.byte	0x04, 0x17
        /*007a*/ 	.short	(.L_35 - .L_34)
.L_34:
        /*007c*/ 	.word	0x00000000
        /*0080*/ 	.short	0x0001
        /*0082*/ 	.short	0x0008
        /*0084*/ 	.byte	0x00, 0xf5, 0x21, 0x00


	//----- nvinfo : EIATTR_KPARAM_INFO
	.align		4
.L_35:
        /*0088*/ 	.byte	0x04, 0x17
        /*008a*/ 	.short	(.L_37 - .L_36)
.L_36:
        /*008c*/ 	.word	0x00000000
        /*0090*/ 	.short	0x0000
        /*0092*/ 	.short	0x0000
        /*0094*/ 	.byte	0x00, 0xf5, 0x21, 0x00


	//----- nvinfo : EIATTR_SPARSE_MMA_MASK
	.align		4
.L_37:
        /*0098*/ 	.byte	0x03, 0x50
        /*009a*/ 	.short	0x0000


	//----- nvinfo : EIATTR_MAXREG_COUNT
	.align		4
        /*009c*/ 	.byte	0x03, 0x1b
        /*009e*/ 	.short	0x00ff


	//----- nvinfo : EIATTR_MERCURY_ISA_VERSION
	.align		4
        /*00a0*/ 	.byte	0x03, 0x5f
        /*00a2*/ 	.short	0x0101


	//----- nvinfo : EIATTR_VRC_CTA_INIT_COUNT
	.align		4
        /*00a4*/ 	.byte	0x02, 0x4a
	.zero		1
	.zero		1


	//----- nvinfo : EIATTR_EXIT_INSTR_OFFSETS
	.align		4
        /*00a8*/ 	.byte	0x04, 0x1c
        /*00aa*/ 	.short	(.L_39 - .L_38)


	//   ....[0]....
.L_38:
        /*00ac*/ 	.word	0x00000010


	//----- nvinfo : EIATTR_CBANK_PARAM_SIZE
	.align		4
.L_39:
        /*00b0*/ 	.byte	0x03, 0x19
        /*00b2*/ 	.short	0x0044


	//----- nvinfo : EIATTR_PARAM_CBANK
	.align		4
        /*00b4*/ 	.byte	0x04, 0x0a
        /*00b6*/ 	.short	(.L_41 - .L_40)
	.align		4
.L_40:
        /*00b8*/ 	.word	index@(.nv.constant0.triad_helper)
        /*00bc*/ 	.short	0x0380
        /*00be*/ 	.short	0x0044


	//----- nvinfo : EIATTR_SW_WAR
	.align		4
.L_41:
        /*00c0*/ 	.byte	0x04, 0x36
        /*00c2*/ 	.short	(.L_43 - .L_42)
.L_42:
        /*00c4*/ 	.word	0x00000008
.L_43:


//--------------------- .nv.info.triad_d          --------------------------
	.section	.nv.info.triad_d,"",@"SHT_CUDA_INFO"
	.sectionflags	@""
	.align	4


	//----- nvinfo : EIATTR_CUDA_API_VERSION
	.align		4
        /*0000*/ 	.byte	0x04, 0x37
        /*0002*/ 	.short	(.L_45 - .L_44)
.L_44:
        /*0004*/ 	.word	0x00000082


	//----- nvinfo : EIATTR_KPARAM_INFO
	.align		4
.L_45:
        /*0008*/ 	.byte	0x04, 0x17
        /*000a*/ 	.short	(.L_47 - .L_46)
.L_46:
        /*000c*/ 	.word	0x00000000
        /*0010*/ 	.short	0x0004
        /*0012*/ 	.short	0x0020
        /*0014*/ 	.byte	0x00, 0xf0, 0x11, 0x00


	//----- nvinfo : EIATTR_KPARAM_INFO
	.align		4
.L_47:
        /*0018*/ 	.byte	0x04, 0x17
        /*001a*/ 	.short	(.L_49 - .L_48)
.L_48:
        /*001c*/ 	.word	0x00000000
        /*0020*/ 	.short	0x0003
        /*0022*/ 	.short	0x0018
        /*0024*/ 	.byte	0x00, 0xf0, 0x21, 0x00


	//----- nvinfo : EIATTR_KPARAM_INFO
	.align		4
.L_49:
        /*0028*/ 	.byte	0x04, 0x17
        /*002a*/ 	.short	(.L_51 - .L_50)
.L_50:
        /*002c*/ 	.word	0x00000000
        /*0030*/ 	.short	0x0002
        /*0032*/ 	.short	0x0010
        /*0034*/ 	.byte	0x00, 0xf5, 0x21, 0x00


	//----- nvinfo : EIATTR_KPARAM_INFO
	.align		4
.L_51:
        /*0038*/ 	.byte	0x04, 0x17
        /*003a*/ 	.short	(.L_53 - .L_52)
.L_52:
        /*003c*/ 	.word	0x00000000
        /*0040*/ 	.short	0x0001
        /*0042*/ 	.short	0x0008
        /*0044*/ 	.byte	0x00, 0xf5, 0x21, 0x00


	//----- nvinfo : EIATTR_KPARAM_INFO
	.align		4
.L_53:
        /*0048*/ 	.byte	0x04, 0x17
        /*004a*/ 	.short	(.L_55 - .L_54)
.L_54:
        /*004c*/ 	.word	0x00000000
        /*0050*/ 	.short	0x0000
        /*0052*/ 	.short	0x0000
        /*0054*/ 	.byte	0x00, 0xf5, 0x21, 0x00


	//----- nvinfo : EIATTR_SPARSE_MMA_MASK
	.align		4
.L_55:
        /*0058*/ 	.byte	0x03, 0x50
        /*005a*/ 	.short	0x0000


	//----- nvinfo : EIATTR_MAXREG_COUNT
	.align		4
        /*005c*/ 	.byte	0x03, 0x1b
        /*005e*/ 	.short	0x00ff


	//----- nvinfo : EIATTR_MERCURY_ISA_VERSION
	.align		4
        /*0060*/ 	.byte	0x03, 0x5f
        /*0062*/ 	.short	0x0101


	//----- nvinfo : EIATTR_VRC_CTA_INIT_COUNT
	.align		4
        /*0064*/ 	.byte	0x02, 0x4a
	.zero		1
	.zero		1


	//----- nvinfo : EIATTR_EXIT_INSTR_OFFSETS
	.align		4
        /*0068*/ 	.byte	0x04, 0x1c
        /*006a*/ 	.short	(.L_57 - .L_56)


	//   ....[0]....
.L_56:
        /*006c*/ 	.word	0x00000070


	//   ....[1]....
        /*0070*/ 	.word	0x00000140


	//----- nvinfo : EIATTR_CBANK_PARAM_SIZE
	.align		4
.L_57:
        /*0074*/ 	.byte	0x03, 0x19
        /*0076*/ 	.short	0x0024


	//----- nvinfo : EIATTR_PARAM_CBANK
	.align		4
        /*0078*/ 	.byte	0x04, 0x0a
        /*007a*/ 	.short	(.L_59 - .L_58)
	.align		4
.L_58:
        /*007c*/ 	.word	index@(.nv.constant0.triad_d)
        /*0080*/ 	.short	0x0380
        /*0082*/ 	.short	0x0024


	//----- nvinfo : EIATTR_SW_WAR
	.align		4
.L_59:
        /*0084*/ 	.byte	0x04, 0x36
        /*0086*/ 	.short	(.L_61 - .L_60)
.L_60:
        /*0088*/ 	.word	0x00000008
.L_61:


//--------------------- .nv.info.triad_f          --------------------------
	.section	.nv.info.triad_f,"",@"SHT_CUDA_INFO"
	.sectionflags	@""
	.align	4


	//----- nvinfo : EIATTR_CUDA_API_VERSION
	.align		4
        /*0000*/ 	.byte	0x04, 0x37
        /*0002*/ 	.short	(.L_63 - .L_62)
.L_62:
        /*0004*/ 	.word	0x00000082


	//----- nvinfo : EIATTR_KPARAM_INFO
	.align		4
.L_63:
        /*0008*/ 	.byte	0x04, 0x17
        /*000a*/ 	.short	(.L_65 - .L_64)
.L_64:
        /*000c*/ 	.word	0x00000000
        /*0010*/ 	.short	0x0004
        /*0012*/ 	.short	0x001c
        /*0014*/ 	.byte	0x00, 0xf0, 0x11, 0x00


	//----- nvinfo : EIATTR_KPARAM_INFO
	.align		4
.L_65:
        /*0018*/ 	.byte	0x04, 0x17
        /*001a*/ 	.short	(.L_67 - .L_66)
.L_66:
        /*001c*/ 	.word	0x00000000
        /*0020*/ 	.short	0x0003
        /*0022*/ 	.short	0x0018
        /*0024*/ 	.byte	0x00, 0xf0, 0x11, 0x00


	//----- nvinfo : EIATTR_KPARAM_INFO
	.align		4
.L_67:
        /*0028*/ 	.byte	0x04, 0x17
        /*002a*/ 	.short	(.L_69 - .L_68)
.L_68:
        /*002c*/ 	.word	0x00000000
        /*0030*/ 	.short	0x0002
        /*0032*/ 	.short	0x0010
        /*0034*/ 	.byte	0x00, 0xf5, 0x21, 0x00


	//----- nvinfo : EIATTR_KPARAM_INFO
	.align		4
.L_69:
        /*0038*/ 	.byte	0x04, 0x17
        /*003a*/ 	.short	(.L_71 - .L_70)
.L_70:
        /*003c*/ 	.word	0x00000000
        /*0040*/ 	.short	0x0001
        /*0042*/ 	.short	0x0008
        /*0044*/ 	.byte	0x00, 0xf5, 0x21, 0x00


	//----- nvinfo : EIATTR_KPARAM_INFO
	.align		4
.L_71:
        /*0048*/ 	.byte	0x04, 0x17
        /*004a*/ 	.short	(.L_73 - .L_72)
.L_72:
        /*004c*/ 	.word	0x00000000
        /*0050*/ 	.short	0x0000
        /*0052*/ 	.short	0x0000
        /*0054*/ 	.byte	0x00, 0xf5, 0x21, 0x00


	//----- nvinfo : EIATTR_SPARSE_MMA_MASK
	.align		4
.L_73:
        /*0058*/ 	.byte	0x03, 0x50
        /*005a*/ 	.short	0x0000


	//----- nvinfo : EIATTR_MAXREG_COUNT
	.align		4
        /*005c*/ 	.byte	0x03, 0x1b
        /*005e*/ 	.short	0x00ff


	//----- nvinfo : EIATTR_MERCURY_ISA_VERSION
	.align		4
        /*0060*/ 	.byte	0x03, 0x5f
        /*0062*/ 	.short	0x0101


	//----- nvinfo : EIATTR_VRC_CTA_INIT_COUNT
	.align		4
        /*0064*/ 	.byte	0x02, 0x4a
	.zero		1
	.zero		1


	//----- nvinfo : EIATTR_EXIT_INSTR_OFFSETS
	.align		4
        /*0068*/ 	.byte	0x04, 0x1c
        /*006a*/ 	.short	(.L_75 - .L_74)


	//   ....[0]....
.L_74:
        /*006c*/ 	.word	0x00000070


	//   ....[1]....
        /*0070*/ 	.word	0x00000140


	//----- nvinfo : EIATTR_CBANK_PARAM_SIZE
	.align		4
.L_75:
        /*0074*/ 	.byte	0x03, 0x19
        /*0076*/ 	.short	0x0020


	//----- nvinfo : EIATTR_PARAM_CBANK
	.align		4
        /*0078*/ 	.byte	0x04, 0x0a
        /*007a*/ 	.short	(.L_77 - .L_76)
	.align		4
.L_76:
        /*007c*/ 	.word	index@(.nv.constant0.triad_f)
        /*0080*/ 	.short	0x0380
        /*0082*/ 	.short	0x0020


	//----- nvinfo : EIATTR_SW_WAR
	.align		4
.L_77:
        /*0084*/ 	.byte	0x04, 0x36
        /*0086*/ 	.short	(.L_79 - .L_78)
.L_78:
        /*0088*/ 	.word	0x00000008
.L_79:


//--------------------- .nv.callgraph             --------------------------
	.section	.nv.callgraph,"",@"SHT_CUDA_CALLGRAPH"
	.align	4
	.sectionentsize	8
	.align		4
        /*0000*/ 	.word	0x00000000
	.align		4
        /*0004*/ 	.word	0xffffffff
	.align		4
        /*0008*/ 	.word	0x00000000
	.align		4
        /*000c*/ 	.word	0xfffffffe
	.align		4
        /*0010*/ 	.word	0x00000000
	.align		4
        /*0014*/ 	.word	0xfffffffd
	.align		4
        /*0018*/ 	.word	0x00000000
	.align		4
        /*001c*/ 	.word	0xfffffffc


//--------------------- .text.triad_helper        --------------------------
	.section	.text.triad_helper,"ax",@progbits
	.align	128
        .global         triad_helper
        .type           triad_helper,@function
        .size           triad_helper,(.L_x_3 - triad_helper)
        .other          triad_helper,@"STO_CUDA_ENTRY STV_DEFAULT"
triad_helper:
.text.triad_helper:
[----:B------:R-:W-:Y:S01]  /*0000*/  LDC R1, c[0x0][0x37c] ;  /* 0x0000df00ff017b82 */ /* 0x000fe20000000800 */
[----:B------:R-:W-:Y:S05]  /*0010*/  EXIT ;  /* 0x000000000000794d */ /* 0x000fea0003800000 */
.L_x_0:
[----:B------:R-:W-:-:S00]  /*0020*/  BRA `(.L_x_0) ;  /* 0xfffffffc00fc7947 */ /* 0x000fc0000383ffff */
[----:B------:R-:W-:-:S00]  /*0030*/  NOP ;  /* 0x0000000000007918 */ /* 0x000fc00000000000 */
        /* <DEDUP_REMOVED lines=12> */
.L_x_3:


//--------------------- .text.triad_d             --------------------------
	.section	.text.triad_d,"ax",@progbits
	.align	128
        .global         triad_d
        .type           triad_d,@function
        .size           triad_d,(.L_x_4 - triad_d)
        .other          triad_d,@"STO_CUDA_ENTRY STV_DEFAULT"
triad_d:
.text.triad_d:
[----:B------:R-:W-:Y:S01]  /*0000*/  LDC R1, c[0x0][0x37c] ;  /* 0x0000df00ff017b82 */ /* 0x000fe20000000800 */
[----:B------:R-:W0:Y:S07]  /*0010*/  S2R R11, SR_TID.X ;  /* 0x00000000000b7919 */ /* 0x000e2e0000002100 */
[----:B------:R-:W0:Y:S01]  /*0020*/  S2UR UR4, SR_CTAID.X ;  /* 0x00000000000479c3 */ /* 0x000e220000002500 */
[----:B------:R-:W1:Y:S07]  /*0030*/  LDCU UR5, c[0x0][0x3a0] ;  /* 0x00007400ff0577ac */ /* 0x000e6e0008000800 */
[----:B------:R-:W0:Y:S02]  /*0040*/  LDC R0, c[0x0][0x360] ;  /* 0x0000d800ff007b82 */ /* 0x000e240000000800 */
[----:B0-----:R-:W-:-:S05]  /*0050*/  IMAD R11, R0, UR4, R11 ;  /* 0x00000004000b7c24 */ /* 0x001fca000f8e020b */
[----:B-1----:R-:W-:-:S13]  /*0060*/  ISETP.GE.AND P0, PT, R11, UR5, PT ;  /* 0x000000050b007c0c */ /* 0x002fda000bf06270 */
[----:B------:R-:W-:Y:S05]  /*0070*/  @P0 EXIT ;  /* 0x000000000000094d */ /* 0x000fea0003800000 */
[----:B------:R-:W0:Y:S01]  /*0080*/  LDC.64 R2, c[0x0][0x380] ;  /* 0x0000e000ff027b82 */ /* 0x000e220000000a00 */
[----:B------:R-:W1:Y:S07]  /*0090*/  LDCU.64 UR4, c[0x0][0x358] ;  /* 0x00006b00ff0477ac */ /* 0x000e6e0008000a00 */
[----:B------:R-:W2:Y:S08]  /*00a0*/  LDC.64 R4, c[0x0][0x388] ;  /* 0x0000e200ff047b82 */ /* 0x000eb00000000a00 */
[----:B------:R-:W3:Y:S01]  /*00b0*/  LDC.64 R6, c[0x0][0x398] ;  /* 0x0000e600ff067b82 */ /* 0x000ee20000000a00 */
[----:B0-----:R-:W-:-:S07]  /*00c0*/  IMAD.WIDE R2, R11, 0x8, R2 ;  /* 0x000000080b027825 */ /* 0x001fce00078e0202 */
[----:B------:R-:W0:Y:S01]  /*00d0*/  LDC.64 R8, c[0x0][0x390] ;  /* 0x0000e400ff087b82 */ /* 0x000e220000000a00 */
[----:B-1----:R-:W3:Y:S01]  /*00e0*/  LDG.E.64 R2, desc[UR4][R2.64] ;  /* 0x0000000402027981 */ /* 0x002ee2000c1e1b00 */
[----:B--2---:R-:W-:-:S06]  /*00f0*/  IMAD.WIDE R4, R11, 0x8, R4 ;  /* 0x000000080b047825 */ /* 0x004fcc00078e0204 */
[----:B------:R-:W3:Y:S01]  /*0100*/  LDG.E.64 R4, desc[UR4][R4.64] ;  /* 0x0000000404047981 */ /* 0x000ee2000c1e1b00 */
[----:B0-----:R-:W-:Y:S01]  /*0110*/  IMAD.WIDE R8, R11, 0x8, R8 ;  /* 0x000000080b087825 */ /* 0x001fe200078e0208 */
[----:B---3--:R-:W-:-:S07]  /*0120*/  DFMA R6, R4, R6, R2 ;  /* 0x000000060406722b */ /* 0x008fce0000000002 */
[----:B------:R-:W-:Y:S01]  /*0130*/  STG.E.64 desc[UR4][R8.64], R6 ;  /* 0x0000000608007986 */ /* 0x000fe2000c101b04 */
[----:B------:R-:W-:Y:S05]  /*0140*/  EXIT ;  /* 0x000000000000794d */ /* 0x000fea0003800000 */
.L_x_1:
        /* <DEDUP_REMOVED lines=11> */
.L_x_4:


//--------------------- .text.triad_f             --------------------------
	.section	.text.triad_f,"ax",@progbits
	.align	128
        .global         triad_f
        .type           triad_f,@function
        .size           triad_f,(.L_x_5 - triad_f)
        .other          triad_f,@"STO_CUDA_ENTRY STV_DEFAULT"
triad_f:
.text.triad_f:
        /* <DEDUP_REMOVED lines=9> */
[----:B------:R-:W1:Y:S01]  /*0090*/  LDCU.64 UR4, c[0x0][0x358] ;  /* 0x00006b00ff0477ac */ /* 0x000e620008000a00 */
[----:B------:R-:W2:Y:S06]  /*00a0*/  LDCU UR6, c[0x0][0x398] ;  /* 0x00007300ff0677ac */ /* 0x000eac0008000800 */
[----:B------:R-:W3:Y:S08]  /*00b0*/  LDC.64 R4, c[0x0][0x388] ;  /* 0x0000e200ff047b82 */ /* 0x000ef00000000a00 */
[----:B------:R-:W4:Y:S01]  /*00c0*/  LDC.64 R6, c[0x0][0x390] ;  /* 0x0000e400ff067b82 */ /* 0x000f220000000a00 */
[----:B0-----:R-:W-:-:S06]  /*00d0*/  IMAD.WIDE R2, R9, 0x4, R2 ;  /* 0x0000000409027825 */ /* 0x001fcc00078e0202 */
[----:B-1----:R-:W2:Y:S01]  /*00e0*/  LDG.E R2, desc[UR4][R2.64] ;  /* 0x0000000402027981 */ /* 0x002ea2000c1e1900 */
[----:B---3--:R-:W-:-:S06]  /*00f0*/  IMAD.WIDE R4, R9, 0x4, R4 ;  /* 0x0000000409047825 */ /* 0x008fcc00078e0204 */
[----:B------:R-:W2:Y:S01]  /*0100*/  LDG.E R5, desc[UR4][R4.64] ;  /* 0x0000000404057981 */ /* 0x000ea2000c1e1900 */
[----:B----4-:R-:W-:-:S04]  /*0110*/  IMAD.WIDE R6, R9, 0x4, R6 ;  /* 0x0000000409067825 */ /* 0x010fc800078e0206 */
[----:B--2---:R-:W-:-:S05]  /*0120*/  FFMA R9, R5, UR6, R2 ;  /* 0x0000000605097c23 */ /* 0x004fca0008000002 */
[----:B------:R-:W-:Y:S01]  /*0130*/  STG.E desc[UR4][R6.64], R9 ;  /* 0x0000000906007986 */ /* 0x000fe2000c101904 */
[----:B------:R-:W-:Y:S05]  /*0140*/  EXIT ;  /* 0x000000000000794d */ /* 0x000fea0003800000 */
.L_x_2:
        /* <DEDUP_REMOVED lines=11> */
.L_x_5:


//--------------------- .nv.shared.reserved.0     --------------------------
	.section	.nv.shared.reserved.0,"aw",@nobits
	.weak		__nv_reservedSMEM_offset_0_alias
	.size		__nv_reservedSMEM_offset_0_alias, 0, 64
	.other		__nv_reservedSMEM_offset_0_alias,@"STO_CUDA_RESERVED_SHARED STV_DEFAULT"
__nv_reservedSMEM_offset_0_alias:
	.zero		0
	.zero		64


//--------------------- .nv.constant0.triad_helper --------------------------
	.section	.nv.constant0.triad_helper,"a",@progbits
	.sectionflags	@""
	.align	4
.nv.constant0.triad_helper:
	.zero		964


//--------------------- .nv.constant0.triad_d     --------------------------
	.section	.nv.constant0.triad_d,"a",@progbits
	.sectionflags	@""
	.align	4
.nv.constant0.triad_d:
	.zero		932


//--------------------- .nv.constant0.triad_f     --------------------------
	.section	.nv.constant0.triad_f,"a",@progbits
	.sectionflags	@""
	.align	4
.nv.constant0.triad_f:
	.zero		928


//--------------------- SYMBOLS --------------------------

	.type		.nv.reservedSmem.offset0,@object
	.size		.nv.reservedSmem.offset0,0x4
